	.headerflags	@"EF_CUDA_TEXMODE_UNIFIED EF_CUDA_64BIT_ADDRESS EF_CUDA_ACCELERATORS EF_CUDA_SM90 EF_CUDA_VIRTUAL_SM(EF_CUDA_SM90)"
	.elftype	@"ET_EXEC"


//--------------------- .nv.info                  --------------------------
	.section	.nv.info,"",@"SHT_CUDA_INFO"
	.align	4


	//----- nvinfo : EIATTR_REGCOUNT
	.align		4
        /*0000*/ 	.byte	0x04, 0x2f
        /*0002*/ 	.short	(.L_1 - .L_0)
	.align		4
.L_0:
        /*0004*/ 	.word	index@(triton_poi_fused_clamp_div_mul_round_0)
        /*0008*/ 	.word	0x0000000a


	//----- nvinfo : EIATTR_MIN_STACK_SIZE
	.align		4
.L_1:
        /*000c*/ 	.byte	0x04, 0x12
        /*000e*/ 	.short	(.L_3 - .L_2)
	.align		4
.L_2:
        /*0010*/ 	.word	index@(triton_poi_fused_clamp_div_mul_round_0)
        /*0014*/ 	.word	0x00000000


	//----- nvinfo : EIATTR_FRAME_SIZE
	.align		4
.L_3:
        /*0018*/ 	.byte	0x04, 0x11
        /*001a*/ 	.short	(.L_5 - .L_4)
	.align		4
.L_4:
        /*001c*/ 	.word	index@(triton_poi_fused_clamp_div_mul_round_0)
        /*0020*/ 	.word	0x00000000


	//----- nvinfo : EIATTR_MIN_STACK_SIZE
	.align		4
.L_5:
        /*0024*/ 	.byte	0x04, 0x12
        /*0026*/ 	.short	(.L_7 - .L_6)
	.align		4
.L_6:
        /*0028*/ 	.word	index@(triton_poi_fused_clamp_div_mul_round_0)
        /*002c*/ 	.word	0x00000000
.L_7:


//--------------------- .nv.info.triton_poi_fused_clamp_div_mul_round_0 --------------------------
	.section	.nv.info.triton_poi_fused_clamp_div_mul_round_0,"",@"SHT_CUDA_INFO"
	.sectionflags	@""
	.align	4


	//----- nvinfo : EIATTR_CUDA_API_VERSION
	.align		4
        /*0000*/ 	.byte	0x04, 0x37
        /*0002*/ 	.short	(.L_9 - .L_8)
.L_8:
        /*0004*/ 	.word	0x0000007c


	//----- nvinfo : EIATTR_KPARAM_INFO
	.align		4
.L_9:
        /*0008*/ 	.byte	0x04, 0x17
        /*000a*/ 	.short	(.L_11 - .L_10)
.L_10:
        /*000c*/ 	.word	0x00000000
        /*0010*/ 	.short	0x0002
        /*0012*/ 	.short	0x0010
        /*0014*/ 	.byte	0x00, 0xf0, 0x11, 0x00


	//----- nvinfo : EIATTR_KPARAM_INFO
	.align		4
.L_11:
        /*0018*/ 	.byte	0x04, 0x17
        /*001a*/ 	.short	(.L_13 - .L_12)
.L_12:
        /*001c*/ 	.word	0x00000000
        /*0020*/ 	.short	0x0001
        /*0022*/ 	.short	0x0008
        /*0024*/ 	.byte	0x00, 0xf4, 0x21, 0x00


	//----- nvinfo : EIATTR_KPARAM_INFO
	.align		4
.L_13:
        /*0028*/ 	.byte	0x04, 0x17
        /*002a*/ 	.short	(.L_15 - .L_14)
.L_14:
        /*002c*/ 	.word	0x00000000
        /*0030*/ 	.short	0x0000
        /*0032*/ 	.short	0x0000
        /*0034*/ 	.byte	0x00, 0xf4, 0x21, 0x00


	//----- nvinfo : EIATTR_SPARSE_MMA_MASK
	.align		4
.L_15:
        /*0038*/ 	.byte	0x03, 0x50
        /*003a*/ 	.short	0x0000


	//----- nvinfo : EIATTR_MAXREG_COUNT
	.align		4
        /*003c*/ 	.byte	0x03, 0x1b
        /*003e*/ 	.short	0x00ff


	//----- nvinfo : EIATTR_EXIT_INSTR_OFFSETS
	.align		4
        /*0040*/ 	.byte	0x04, 0x1c
        /*0042*/ 	.short	(.L_17 - .L_16)


	//   ....[0]....
.L_16:
        /*0044*/ 	.word	0x000001b0


	//   ....[1]....
        /*0048*/ 	.word	0x00000230


	//----- nvinfo : EIATTR_REQNTID
	.align		4
.L_17:
        /*004c*/ 	.byte	0x04, 0x10
        /*004e*/ 	.short	(.L_19 - .L_18)
.L_18:
        /*0050*/ 	.word	0x00000080
        /*0054*/ 	.word	0x00000001
        /*0058*/ 	.word	0x00000001


	//----- nvinfo : EIATTR_CRS_STACK_SIZE
	.align		4
.L_19:
        /*005c*/ 	.byte	0x04, 0x1e
        /*005e*/ 	.short	(.L_21 - .L_20)
.L_20:
        /*0060*/ 	.word	0x00000000


	//----- nvinfo : EIATTR_CBANK_PARAM_SIZE
	.align		4
.L_21:
        /*0064*/ 	.byte	0x03, 0x19
        /*0066*/ 	.short	0x0014


	//----- nvinfo : EIATTR_PARAM_CBANK
	.align		4
        /*0068*/ 	.byte	0x04, 0x0a
        /*006a*/ 	.short	(.L_23 - .L_22)
	.align		4
.L_22:
        /*006c*/ 	.word	index@(.nv.constant0.triton_poi_fused_clamp_div_mul_round_0)
        /*0070*/ 	.short	0x0210
        /*0072*/ 	.short	0x0014


	//----- nvinfo : EIATTR_SW_WAR
	.align		4
.L_23:
        /*0074*/ 	.byte	0x04, 0x36
        /*0076*/ 	.short	(.L_25 - .L_24)
.L_24:
        /*0078*/ 	.word	0x00000008
.L_25:


//--------------------- .nv.callgraph             --------------------------
	.section	.nv.callgraph,"",@"SHT_CUDA_CALLGRAPH"
	.align	4
	.sectionentsize	8
	.align		4
        /*0000*/ 	.word	0x00000000
	.align		4
        /*0004*/ 	.word	0xffffffff
	.align		4
        /*0008*/ 	.word	0x00000000
	.align		4
        /*000c*/ 	.word	0xfffffffe
	.align		4
        /*0010*/ 	.word	0x00000000
	.align		4
        /*0014*/ 	.word	0xfffffffd
	.align		4
        /*0018*/ 	.word	0x00000000
	.align		4
        /*001c*/ 	.word	0xfffffffc


//--------------------- .text.triton_poi_fused_clamp_div_mul_round_0 --------------------------
	.section	.text.triton_poi_fused_clamp_div_mul_round_0,"ax",@progbits
	.align	128
        .global         triton_poi_fused_clamp_div_mul_round_0
        .type           triton_poi_fused_clamp_div_mul_round_0,@function
        .size           triton_poi_fused_clamp_div_mul_round_0,(.L_x_3 - triton_poi_fused_clamp_div_mul_round_0)
        .other          triton_poi_fused_clamp_div_mul_round_0,@"STO_CUDA_ENTRY STV_DEFAULT"
triton_poi_fused_clamp_div_mul_round_0:
.text.triton_poi_fused_clamp_div_mul_round_0:
[----:B------:R-:W0:Y:S02]  /*0000*/  LDC R1, c[0x0][0x28] ;  /* 0x00000a00ff017b82 */ /* 0x000e240000000800 */
[----:B------:R-:W1:Y:S01]  /*0010*/  S2R R0, SR_TID.X ;  /* 0x0000000000007919 */ /* 0x000e620000002100 */
[----:B------:R-:W-:Y:S01]  /*0020*/  ULDC.64 UR4, c[0x0][0x208] ;  /* 0x0000820000047ab9 */ /* 0x000fe20000000a00 */
[----:B------:R-:W-:Y:S01]  /*0030*/  BSSY B0, `(.L_x_0) ;  /* 0x000000b000007945 */ /* 0x000fe20003800000 */
[----:B------:R-:W-:Y:S01]  /*0040*/  CS2R R2, SRZ ;  /* 0x0000000000027805 */ /* 0x000fe2000001ff00 */
[----:B------:R-:W2:Y:S01]  /*0050*/  S2R R5, SR_CTAID.X ;  /* 0x0000000000057919 */ /* 0x000ea20000002500 */
[----:B-1----:R-:W-:-:S05]  /*0060*/  IMAD.SHL.U32 R0, R0, 0x2, RZ ;  /* 0x0000000200007824 */ /* 0x002fca00078e00ff */
[----:B------:R-:W-:-:S05]  /*0070*/  LOP3.LUT R0, R0, 0xfe, RZ, 0xc0, !PT ;  /* 0x000000fe00007812 */ /* 0x000fca00078ec0ff */
[----:B--2---:R-:W-:-:S05]  /*0080*/  IMAD R5, R5, 0x100, R0 ;  /* 0x0000010005057824 */ /* 0x004fca00078e0200 */
[----:B------:R-:W-:-:S13]  /*0090*/  ISETP.GE.AND P0, PT, R5, 0x100, PT ;  /* 0x000001000500780c */ /* 0x000fda0003f06270 */
[----:B------:R-:W-:Y:S05]  /*00a0*/  @P0 BRA `(.L_x_1) ;  /* 0x00000000000c0947 */ /* 0x000fea0003800000 */
[----:B------:R-:W1:Y:S02]  /*00b0*/  LDC.64 R2, c[0x0][0x210] ;  /* 0x00008400ff027b82 */ /* 0x000e640000000a00 */
[----:B-1----:R-:W-:-:S06]  /*00c0*/  IMAD.WIDE R2, R5, 0x4, R2 ;  /* 0x0000000405027825 */ /* 0x002fcc00078e0202 */
[----:B------:R-:W5:Y:S02]  /*00d0*/  LDG.E.64 R2, desc[UR4][R2.64] ;  /* 0x0000000402027981 */ /* 0x000f64000c1e1b00 */
.L_x_1:
[----:B------:R-:W-:Y:S05]  /*00e0*/  BSYNC B0 ;  /* 0x0000000000007941 */ /* 0x000fea0003800000 */
.L_x_0:
[C---:B-----5:R-:W-:Y:S02]  /*00f0*/  FSETP.GTU.AND P1, PT, R2.reuse, RZ, PT ;  /* 0x000000ff0200720b */ /* 0x060fe40003f2c000 */
[C---:B------:R-:W-:Y:S02]  /*0100*/  FSETP.GTU.AND P2, PT, R3.reuse, RZ, PT ;  /* 0x000000ff0300720b */ /* 0x040fe40003f4c000 */
[----:B------:R-:W-:Y:S02]  /*0110*/  FSEL R2, R2, RZ, P1 ;  /* 0x000000ff02027208 */ /* 0x000fe40000800000 */
[----:B------:R-:W-:Y:S02]  /*0120*/  FSEL R0, R3, RZ, P2 ;  /* 0x000000ff03007208 */ /* 0x000fe40001000000 */
[C---:B------:R-:W-:Y:S01]  /*0130*/  FSETP.GEU.AND P1, PT, R2.reuse, 4, PT ;  /* 0x408000000200780b */ /* 0x040fe20003f2e000 */
[C---:B------:R-:W-:Y:S01]  /*0140*/  FMUL R4, R2.reuse, 64 ;  /* 0x4280000002047820 */ /* 0x040fe20000400000 */
[----:B------:R-:W-:-:S02]  /*0150*/  FSETP.NAN.AND P2, PT, R2, R2, PT ;  /* 0x000000020200720b */ /* 0x000fc40003f48000 */
[----:B------:R-:W1:Y:S01]  /*0160*/  LDC.64 R2, c[0x0][0x218] ;  /* 0x00008600ff027b82 */ /* 0x000e620000000a00 */
[C---:B------:R-:W-:Y:S02]  /*0170*/  FSETP.GEU.AND P4, PT, R0.reuse, 4, PT ;  /* 0x408000000000780b */ /* 0x040fe40003f8e000 */
[C---:B------:R-:W-:Y:S01]  /*0180*/  FSETP.NAN.AND P3, PT, R0.reuse, R0, PT ;  /* 0x000000000000720b */ /* 0x040fe20003f68000 */
[----:B------:R-:W-:-:S05]  /*0190*/  FMUL R0, R0, 64 ;  /* 0x4280000000007820 */ /* 0x000fca0000400000 */
[----:B------:R-:W-:Y:S01]  /*01a0*/  @P1 FSEL R4, R4, 256, P2 ;  /* 0x4380000004041808 */ /* 0x000fe20001000000 */
[----:B------:R-:W-:Y:S06]  /*01b0*/  @P0 EXIT ;  /* 0x000000000000094d */ /* 0x000fec0003800000 */
[----:B------:R-:W-:Y:S01]  /*01c0*/  @P4 FSEL R0, R0, 256, P3 ;  /* 0x4380000000004808 */ /* 0x000fe20001800000 */
[----:B------:R-:W0:Y:S01]  /*01d0*/  FRND R4, R4 ;  /* 0x0000000400047307 */ /* 0x000e220000201000 */
[----:B-1----:R-:W-:-:S07]  /*01e0*/  IMAD.WIDE R2, R5, 0x4, R2 ;  /* 0x0000000405027825 */ /* 0x002fce00078e0202 */
[----:B------:R-:W1:Y:S01]  /*01f0*/  FRND R0, R0 ;  /* 0x0000000000007307 */ /* 0x000e620000201000 */
[----:B0-----:R-:W-:Y:S01]  /*0200*/  FMUL R6, R4, 0.015625 ;  /* 0x3c80000004067820 */ /* 0x001fe20000400000 */
[----:B-1----:R-:W-:-:S05]  /*0210*/  FMUL R7, R0, 0.015625 ;  /* 0x3c80000000077820 */ /* 0x002fca0000400000 */
[----:B------:R-:W-:Y:S01]  /*0220*/  STG.E.64 desc[UR4][R2.64], R6 ;  /* 0x0000000602007986 */ /* 0x000fe2000c101b04 */
[----:B------:R-:W-:Y:S05]  /*0230*/  EXIT ;  /* 0x000000000000794d */ /* 0x000fea0003800000 */
.L_x_2:
[----:B------:R-:W-:-:S00]  /*0240*/  BRA `(.L_x_2) ;  /* 0xfffffffc00fc7947 */ /* 0x000fc0000383ffff */
[----:B------:R-:W-:-:S00]  /*0250*/  NOP ;  /* 0x0000000000007918 */ /* 0x000fc00000000000 */
        /* <DEDUP_REMOVED lines=10> */
.L_x_3:


//--------------------- .nv.constant0.triton_poi_fused_clamp_div_mul_round_0 --------------------------
	.section	.nv.constant0.triton_poi_fused_clamp_div_mul_round_0,"a",@progbits
	.sectionflags	@""
	.align	4
.nv.constant0.triton_poi_fused_clamp_div_mul_round_0:
	.zero		548
